//
// Generated by NVIDIA NVVM Compiler
//
// Compiler Build ID: CL-36424714
// Cuda compilation tools, release 13.0, V13.0.88
// Based on NVVM 20.0.0
//

.version 9.0
.target sm_100
.address_size 64

	// .globl	_Z10demoKernelv
.extern .func  (.param .b32 func_retval0) vprintf
(
	.param .b64 vprintf_param_0,
	.param .b64 vprintf_param_1
)
;
.global .align 1 .b8 $str[50] = {68, 101, 118, 105, 99, 101, 32, 116, 104, 114, 101, 97, 100, 32, 37, 100, 32, 101, 110, 99, 111, 117, 110, 116, 101, 114, 101, 100, 32, 97, 110, 32, 101, 114, 114, 111, 114, 32, 99, 111, 110, 100, 105, 116, 105, 111, 110, 46, 10};

.visible .entry _Z10demoKernelv()
{
	.local .align 8 .b8 	__local_depot0[8];
	.reg .b64 	%SP;
	.reg .b64 	%SPL;
	.reg .pred 	%p<2>;
	.reg .b32 	%r<9>;
	.reg .b64 	%rd<5>;

	mov.u64 	%SPL, __local_depot0;
	cvta.local.u64 	%SP, %SPL;
	mov.u32 	%r1, %tid.x;
	mov.u32 	%r2, %ctaid.x;
	mov.u32 	%r3, %ntid.x;
	mul.lo.s32 	%r4, %r3, %r2;
	neg.s32 	%r5, %r4;
	setp.ne.s32 	%p1, %r1, %r5;
	@%p1 bra 	$L__BB0_2;
	add.u64 	%rd1, %SP, 0;
	add.u64 	%rd2, %SPL, 0;
	mov.b32 	%r6, 0;
	st.local.u32 	[%rd2], %r6;
	mov.u64 	%rd3, $str;
	cvta.global.u64 	%rd4, %rd3;
	{ // callseq 0, 0
	.param .b64 param0;
	st.param.b64 	[param0], %rd4;
	.param .b64 param1;
	st.param.b64 	[param1], %rd1;
	.param .b32 retval0;
	call.uni (retval0), 
	vprintf, 
	(
	param0, 
	param1
	);
	ld.param.b32 	%r7, [retval0];
	} // callseq 0
$L__BB0_2:
	ret;

}


// ===== COMPILED SASS (sm_100) =====

	.target	sm_100

	.elftype	@"ET_EXEC"


//--------------------- .note.nv.tkinfo           --------------------------
	.section	.note.nv.tkinfo,"",@"SHT_NOTE"
	.sectionflags	@"SHF_NOTE_NV_TKINFO"
	.tkinfo
        /*0018*/ 	.word	0x00000002
        /*0030*/ 	.string	""
        /*0030*/ 	.string	"ptxas"
        /*0030*/ 	.string	"Cuda compilation tools, release 13.0, V13.0.88"
        /*0030*/ 	.string	"Build cuda_13.0.r13.0/compiler.36424714_0"
        /*0030*/ 	.string	"-arch sm_100 -m 64 "



//--------------------- .note.nv.cuinfo           --------------------------
	.section	.note.nv.cuinfo,"",@"SHT_NOTE"
	.sectionflags	@"SHF_NOTE_NV_CUINFO"
        /*0018*/ 	.short	0x0002
        /*001a*/ 	.short	0x0064
        /*001c*/ 	.short	0x0082
	.zero		2


//--------------------- .nv.info                  --------------------------
	.section	.nv.info,"",@"SHT_CUDA_INFO"
	.align	4


	//----- nvinfo : EIATTR_REGCOUNT
	.align		4
        /*0000*/ 	.byte	0x04, 0x2f
        /*0002*/ 	.short	(.L_2 - .L_1)
	.align		4
.L_1:
        /*0004*/ 	.word	index@(_Z10demoKernelv)
        /*0008*/ 	.word	0x00000018


	//----- nvinfo : EIATTR_FRAME_SIZE
	.align		4
.L_2:
        /*000c*/ 	.byte	0x04, 0x11
        /*000e*/ 	.short	(.L_4 - .L_3)
	.align		4
.L_3:
        /*0010*/ 	.word	index@(_Z10demoKernelv)
        /*0014*/ 	.word	0x00000008


	//----- nvinfo : EIATTR_MIN_STACK_SIZE
	.align		4
.L_4:
        /*0018*/ 	.byte	0x04, 0x12
        /*001a*/ 	.short	(.L_6 - .L_5)
	.align		4
.L_5:
        /*001c*/ 	.word	index@(_Z10demoKernelv)
        /*0020*/ 	.word	0x00000008
.L_6:


//--------------------- .nv.compat                --------------------------
	.section	.nv.compat,"",@"SHT_CUDA_COMPAT_INFO"
	.align	4
        /*0000*/ 	.byte	0x02, 0x09, 0x00, 0x00, 0x02, 0x02, 0x01, 0x00, 0x02, 0x05, 0x05, 0x00, 0x03, 0x07, 0x01, 0x01
        /*0010*/ 	.byte	0x02, 0x03, 0x00, 0x00, 0x02, 0x06, 0x01, 0x00, 0x04, 0x0b, 0x08, 0x00, 0x09, 0x00, 0x00, 0x00
        /*0020*/ 	.byte	0x00, 0x00, 0x00, 0x00


//--------------------- .nv.info._Z10demoKernelv  --------------------------
	.section	.nv.info._Z10demoKernelv,"",@"SHT_CUDA_INFO"
	.sectionflags	@""
	.align	4


	//----- nvinfo : EIATTR_CUDA_API_VERSION
	.align		4
        /*0000*/ 	.byte	0x04, 0x37
        /*0002*/ 	.short	(.L_8 - .L_7)
.L_7:
        /*0004*/ 	.word	0x00000082


	//----- nvinfo : EIATTR_SPARSE_MMA_MASK
	.align		4
.L_8:
        /*0008*/ 	.byte	0x03, 0x50
        /*000a*/ 	.short	0x0000


	//----- nvinfo : EIATTR_MAXREG_COUNT
	.align		4
        /*000c*/ 	.byte	0x03, 0x1b
        /*000e*/ 	.short	0x00ff


	//----- nvinfo : EIATTR_EXTERNS
	.align		4
        /*0010*/ 	.byte	0x04, 0x0f
        /*0012*/ 	.short	(.L_10 - .L_9)


	//   ....[0]....
	.align		4
.L_9:
        /*0014*/ 	.word	index@(vprintf)


	//----- nvinfo : EIATTR_MERCURY_ISA_VERSION
	.align		4
.L_10:
        /*0018*/ 	.byte	0x03, 0x5f
        /*001a*/ 	.short	0x0101


	//----- nvinfo : EIATTR_VRC_CTA_INIT_COUNT
	.align		4
        /*001c*/ 	.byte	0x02, 0x4a
	.zero		1
	.zero		1


	//----- nvinfo : EIATTR_SYSCALL_OFFSETS
	.align		4
        /*0020*/ 	.byte	0x04, 0x46
        /*0022*/ 	.short	(.L_12 - .L_11)


	//   ....[0]....
.L_11:
        /*0024*/ 	.word	0x00000140


	//----- nvinfo : EIATTR_EXIT_INSTR_OFFSETS
	.align		4
.L_12:
        /*0028*/ 	.byte	0x04, 0x1c
        /*002a*/ 	.short	(.L_14 - .L_13)


	//   ....[0]....
.L_13:
        /*002c*/ 	.word	0x000000c0


	//   ....[1]....
        /*0030*/ 	.word	0x00000150


	//----- nvinfo : EIATTR_CRS_STACK_SIZE
	.align		4
.L_14:
        /*0034*/ 	.byte	0x04, 0x1e
        /*0036*/ 	.short	(.L_16 - .L_15)
.L_15:
        /*0038*/ 	.word	0x00000000


	//----- nvinfo : EIATTR_SW_WAR
	.align		4
.L_16:
        /*003c*/ 	.byte	0x04, 0x36
        /*003e*/ 	.short	(.L_18 - .L_17)
.L_17:
        /*0040*/ 	.word	0x00000008
.L_18:


//--------------------- .nv.callgraph             --------------------------
	.section	.nv.callgraph,"",@"SHT_CUDA_CALLGRAPH"
	.align	4
	.sectionentsize	8
	.align		4
        /*0000*/ 	.word	0x00000000
	.align		4
        /*0004*/ 	.word	0xffffffff
	.align		4
        /*0008*/ 	.word	index@(_Z10demoKernelv)
	.align		4
        /*000c*/ 	.word	index@(vprintf)
	.align		4
        /*0010*/ 	.word	0x00000000
	.align		4
        /*0014*/ 	.word	0xfffffffe
	.align		4
        /*0018*/ 	.word	0x00000000
	.align		4
        /*001c*/ 	.word	0xfffffffd
	.align		4
        /*0020*/ 	.word	0x00000000
	.align		4
        /*0024*/ 	.word	0xfffffffc


//--------------------- .nv.constant4             --------------------------
	.section	.nv.constant4,"a",@progbits
	.align	8
	.align		8
.nv.constant4:
        /*0000*/ 	.dword	vprintf
	.align		8
        /*0008*/ 	.dword	$str


//--------------------- .text._Z10demoKernelv     --------------------------
	.section	.text._Z10demoKernelv,"ax",@progbits
	.align	128
        .global         _Z10demoKernelv
        .type           _Z10demoKernelv,@function
        .size           _Z10demoKernelv,(.L_x_2 - _Z10demoKernelv)
        .other          _Z10demoKernelv,@"STO_CUDA_ENTRY STV_DEFAULT"
_Z10demoKernelv:
.text._Z10demoKernelv:
[----:B------:R-:W0:Y:S08]  /*0000*/  LDC R1, c[0x0][0x37c] ;  /* 0x0000df00ff017b82 */ /* 0x000e300000000800 */
[----:B------:R-:W1:Y:S01]  /*0010*/  S2UR UR4, SR_CTAID.X ;  /* 0x00000000000479c3 */ /* 0x000e620000002500 */
[----:B------:R-:W2:Y:S01]  /*0020*/  S2R R0, SR_TID.X ;  /* 0x0000000000007919 */ /* 0x000ea20000002100 */
[----:B------:R-:W3:Y:S01]  /*0030*/  LDCU UR7, c[0x0][0x2fc] ;  /* 0x00005f80ff0777ac */ /* 0x000ee20008000800 */
[----:B0-----:R-:W-:Y:S01]  /*0040*/  VIADD R1, R1, 0xfffffff8 ;  /* 0xfffffff801017836 */ /* 0x001fe20000000000 */
[----:B------:R-:W0:Y:S01]  /*0050*/  LDCU UR5, c[0x0][0x360] ;  /* 0x00006c00ff0577ac */ /* 0x000e220008000800 */
[----:B------:R-:W4:Y:S01]  /*0060*/  LDCU UR6, c[0x0][0x2f8] ;  /* 0x00005f00ff0677ac */ /* 0x000f220008000800 */
[----:B-1----:R-:W-:-:S04]  /*0070*/  UIADD3 UR4, UPT, UPT, URZ, -UR4, URZ ;  /* 0x80000004ff047290 */ /* 0x002fc8000fffe0ff */
[----:B0-----:R-:W-:Y:S01]  /*0080*/  UIMAD UR5, UR4, UR5, URZ ;  /* 0x00000005040572a4 */ /* 0x001fe2000f8e02ff */
[----:B----4-:R-:W-:-:S05]  /*0090*/  IADD3 R6, P1, PT, R1, UR6, RZ ;  /* 0x0000000601067c10 */ /* 0x010fca000ff3e0ff */
[----:B--2---:R-:W-:Y:S01]  /*00a0*/  ISETP.NE.AND P0, PT, R0, UR5, PT ;  /* 0x0000000500007c0c */ /* 0x004fe2000bf05270 */
[----:B---3--:R-:W-:-:S12]  /*00b0*/  IMAD.X R7, RZ, RZ, UR7, P1 ;  /* 0x00000007ff077e24 */ /* 0x008fd800088e06ff */
[----:B------:R-:W-:Y:S05]  /*00c0*/  @P0 EXIT ;  /* 0x000000000000094d */ /* 0x000fea0003800000 */
[----:B------:R-:W-:Y:S01]  /*00d0*/  MOV R0, 0x0 ;  /* 0x0000000000007802 */ /* 0x000fe20000000f00 */
[----:B------:R0:W-:Y:S01]  /*00e0*/  STL [R1], RZ ;  /* 0x000000ff01007387 */ /* 0x0001e20000100800 */
[----:B------:R-:W1:Y:S02]  /*00f0*/  LDCU.64 UR4, c[0x4][0x8] ;  /* 0x01000100ff0477ac */ /* 0x000e640008000a00 */
[----:B------:R0:W2:Y:S01]  /*0100*/  LDC.64 R2, c[0x4][R0] ;  /* 0x0100000000027b82 */ /* 0x0000a20000000a00 */
[----:B-1----:R-:W-:Y:S02]  /*0110*/  IMAD.U32 R4, RZ, RZ, UR4 ;  /* 0x00000004ff047e24 */ /* 0x002fe4000f8e00ff */
[----:B0-----:R-:W-:-:S07]  /*0120*/  IMAD.U32 R5, RZ, RZ, UR5 ;  /* 0x00000005ff057e24 */ /* 0x001fce000f8e00ff */
[----:B------:R-:W-:-:S07]  /*0130*/  LEPC R20, `(.L_x_0) ;  /* 0x000000001014794e */ /* 0x000fce0000000000 */
[----:B--2---:R-:W-:Y:S05]  /*0140*/  CALL.ABS.NOINC R2 ;  /* 0x0000000002007343 */ /* 0x004fea0003c00000 */
.L_x_0:
[----:B------:R-:W-:Y:S05]  /*0150*/  EXIT ;  /* 0x000000000000794d */ /* 0x000fea0003800000 */
.L_x_1:
[----:B------:R-:W-:-:S00]  /*0160*/  BRA `(.L_x_1) ;  /* 0xfffffffc00fc7947 */ /* 0x000fc0000383ffff */
[----:B------:R-:W-:-:S00]  /*0170*/  NOP ;  /* 0x0000000000007918 */ /* 0x000fc00000000000 */
        /* <DEDUP_REMOVED lines=8> */
.L_x_2:


//--------------------- .nv.global.init           --------------------------
	.section	.nv.global.init,"aw",@progbits
.nv.global.init:
	.type		$str,@object
	.size		$str,(.L_0 - $str)
$str:
        /*0000*/ 	.byte	0x44, 0x65, 0x76, 0x69, 0x63, 0x65, 0x20, 0x74, 0x68, 0x72, 0x65, 0x61, 0x64, 0x20, 0x25, 0x64
        /*0010*/ 	.byte	0x20, 0x65, 0x6e, 0x63, 0x6f, 0x75, 0x6e, 0x74, 0x65, 0x72, 0x65, 0x64, 0x20, 0x61, 0x6e, 0x20
        /*0020*/ 	.byte	0x65, 0x72, 0x72, 0x6f, 0x72, 0x20, 0x63, 0x6f, 0x6e, 0x64, 0x69, 0x74, 0x69, 0x6f, 0x6e, 0x2e
        /*0030*/ 	.byte	0x0a, 0x00
.L_0:


//--------------------- .nv.shared.reserved.0     --------------------------
	.section	.nv.shared.reserved.0,"aw",@nobits
	.weak		__nv_reservedSMEM_offset_0_alias
	.size		__nv_reservedSMEM_offset_0_alias, 0, 64
	.other		__nv_reservedSMEM_offset_0_alias,@"STO_CUDA_RESERVED_SHARED STV_DEFAULT"
__nv_reservedSMEM_offset_0_alias:
	.zero		0
	.zero		64


//--------------------- .nv.constant0._Z10demoKernelv --------------------------
	.section	.nv.constant0._Z10demoKernelv,"a",@progbits
	.sectionflags	@""
	.align	4
.nv.constant0._Z10demoKernelv:
	.zero		896


//--------------------- SYMBOLS --------------------------

	.type		.nv.reservedSmem.offset0,@object
	.size		.nv.reservedSmem.offset0,0x4
	.type		vprintf,@function
